//
// Generated by NVIDIA NVVM Compiler
//
// Compiler Build ID: CL-36424714
// Cuda compilation tools, release 13.0, V13.0.88
// Based on NVVM 20.0.0
//

.version 9.0
.target sm_100
.address_size 64

	// .globl	_Z4testv
.extern .func  (.param .b32 func_retval0) vprintf
(
	.param .b64 vprintf_param_0,
	.param .b64 vprintf_param_1
)
;
// _ZZ4testvE3val has been demoted
.global .align 1 .b8 $str[2] = {49};
.global .align 1 .b8 $str$1[2] = {48};
.global .align 1 .b8 $str$2[2] = {10};
.global .align 1 .b8 $str$3[20] = {117, 112, 100, 97, 116, 101, 95, 108, 111, 119, 58, 32, 37, 100, 44, 32, 37, 100, 10};

.visible .entry _Z4testv()
{
	.local .align 8 .b8 	__local_depot0[8];
	.reg .b64 	%SP;
	.reg .b64 	%SPL;
	.reg .pred 	%p<14>;
	.reg .b32 	%r<63>;
	.reg .b64 	%rd<40>;
	// demoted variable
	.shared .align 4 .b8 _ZZ4testvE3val[128];
	mov.u64 	%SPL, __local_depot0;
	cvta.local.u64 	%SP, %SPL;
	add.u64 	%rd2, %SP, 0;
	add.u64 	%rd1, %SPL, 0;
	mov.u32 	%r1, %tid.x;
	shl.b32 	%r10, %r1, 2;
	mov.u32 	%r11, _ZZ4testvE3val;
	add.s32 	%r2, %r11, %r10;
	mov.b32 	%r61, 0;
	mov.u64 	%rd5, $str$1;
	mov.u64 	%rd35, $str$2;
	mov.u64 	%rd37, $str$3;
	mov.u64 	%rd31, $str;
$L__BB0_1:
	setp.ne.s32 	%p1, %r1, 0;
	setp.le.u32 	%p2, %r61, %r1;
	selp.u32 	%r12, 1, 0, %p2;
	st.shared.u32 	[%r2], %r12;
	mov.b32 	%r13, -1;
	vote.sync.any.pred 	%p3, %p2, %r13;
	selp.u32 	%r4, 1, 0, %p3;
	@%p1 bra 	$L__BB0_29;
	mov.b32 	%r62, 16;
$L__BB0_3:
	add.s32 	%r6, %r11, %r62;
	ld.shared.u32 	%r17, [%r6+-16];
	setp.eq.s32 	%p4, %r17, 0;
	@%p4 bra 	$L__BB0_5;
	cvta.global.u64 	%rd4, %rd31;
	{ // callseq 0, 0
	.param .b64 param0;
	st.param.b64 	[param0], %rd4;
	.param .b64 param1;
	st.param.b64 	[param1], 0;
	.param .b32 retval0;
	call.uni (retval0), 
	vprintf, 
	(
	param0, 
	param1
	);
	ld.param.b32 	%r18, [retval0];
	} // callseq 0
	bra.uni 	$L__BB0_6;
$L__BB0_5:
	cvta.global.u64 	%rd6, %rd5;
	{ // callseq 1, 0
	.param .b64 param0;
	st.param.b64 	[param0], %rd6;
	.param .b64 param1;
	st.param.b64 	[param1], 0;
	.param .b32 retval0;
	call.uni (retval0), 
	vprintf, 
	(
	param0, 
	param1
	);
	ld.param.b32 	%r20, [retval0];
	} // callseq 1
$L__BB0_6:
	ld.shared.u32 	%r22, [%r6+-12];
	setp.eq.s32 	%p5, %r22, 0;
	@%p5 bra 	$L__BB0_8;
	cvta.global.u64 	%rd8, %rd31;
	{ // callseq 2, 0
	.param .b64 param0;
	st.param.b64 	[param0], %rd8;
	.param .b64 param1;
	st.param.b64 	[param1], 0;
	.param .b32 retval0;
	call.uni (retval0), 
	vprintf, 
	(
	param0, 
	param1
	);
	ld.param.b32 	%r23, [retval0];
	} // callseq 2
	bra.uni 	$L__BB0_9;
$L__BB0_8:
	cvta.global.u64 	%rd10, %rd5;
	{ // callseq 3, 0
	.param .b64 param0;
	st.param.b64 	[param0], %rd10;
	.param .b64 param1;
	st.param.b64 	[param1], 0;
	.param .b32 retval0;
	call.uni (retval0), 
	vprintf, 
	(
	param0, 
	param1
	);
	ld.param.b32 	%r25, [retval0];
	} // callseq 3
$L__BB0_9:
	ld.shared.u32 	%r27, [%r6+-8];
	setp.eq.s32 	%p6, %r27, 0;
	@%p6 bra 	$L__BB0_11;
	cvta.global.u64 	%rd12, %rd31;
	{ // callseq 4, 0
	.param .b64 param0;
	st.param.b64 	[param0], %rd12;
	.param .b64 param1;
	st.param.b64 	[param1], 0;
	.param .b32 retval0;
	call.uni (retval0), 
	vprintf, 
	(
	param0, 
	param1
	);
	ld.param.b32 	%r28, [retval0];
	} // callseq 4
	bra.uni 	$L__BB0_12;
$L__BB0_11:
	cvta.global.u64 	%rd14, %rd5;
	{ // callseq 5, 0
	.param .b64 param0;
	st.param.b64 	[param0], %rd14;
	.param .b64 param1;
	st.param.b64 	[param1], 0;
	.param .b32 retval0;
	call.uni (retval0), 
	vprintf, 
	(
	param0, 
	param1
	);
	ld.param.b32 	%r30, [retval0];
	} // callseq 5
$L__BB0_12:
	ld.shared.u32 	%r32, [%r6+-4];
	setp.eq.s32 	%p7, %r32, 0;
	@%p7 bra 	$L__BB0_14;
	cvta.global.u64 	%rd16, %rd31;
	{ // callseq 6, 0
	.param .b64 param0;
	st.param.b64 	[param0], %rd16;
	.param .b64 param1;
	st.param.b64 	[param1], 0;
	.param .b32 retval0;
	call.uni (retval0), 
	vprintf, 
	(
	param0, 
	param1
	);
	ld.param.b32 	%r33, [retval0];
	} // callseq 6
	bra.uni 	$L__BB0_15;
$L__BB0_14:
	cvta.global.u64 	%rd18, %rd5;
	{ // callseq 7, 0
	.param .b64 param0;
	st.param.b64 	[param0], %rd18;
	.param .b64 param1;
	st.param.b64 	[param1], 0;
	.param .b32 retval0;
	call.uni (retval0), 
	vprintf, 
	(
	param0, 
	param1
	);
	ld.param.b32 	%r35, [retval0];
	} // callseq 7
$L__BB0_15:
	ld.shared.u32 	%r37, [%r6];
	setp.eq.s32 	%p8, %r37, 0;
	@%p8 bra 	$L__BB0_17;
	cvta.global.u64 	%rd20, %rd31;
	{ // callseq 8, 0
	.param .b64 param0;
	st.param.b64 	[param0], %rd20;
	.param .b64 param1;
	st.param.b64 	[param1], 0;
	.param .b32 retval0;
	call.uni (retval0), 
	vprintf, 
	(
	param0, 
	param1
	);
	ld.param.b32 	%r38, [retval0];
	} // callseq 8
	bra.uni 	$L__BB0_18;
$L__BB0_17:
	cvta.global.u64 	%rd22, %rd5;
	{ // callseq 9, 0
	.param .b64 param0;
	st.param.b64 	[param0], %rd22;
	.param .b64 param1;
	st.param.b64 	[param1], 0;
	.param .b32 retval0;
	call.uni (retval0), 
	vprintf, 
	(
	param0, 
	param1
	);
	ld.param.b32 	%r40, [retval0];
	} // callseq 9
$L__BB0_18:
	ld.shared.u32 	%r42, [%r6+4];
	setp.eq.s32 	%p9, %r42, 0;
	@%p9 bra 	$L__BB0_20;
	cvta.global.u64 	%rd24, %rd31;
	{ // callseq 10, 0
	.param .b64 param0;
	st.param.b64 	[param0], %rd24;
	.param .b64 param1;
	st.param.b64 	[param1], 0;
	.param .b32 retval0;
	call.uni (retval0), 
	vprintf, 
	(
	param0, 
	param1
	);
	ld.param.b32 	%r43, [retval0];
	} // callseq 10
	bra.uni 	$L__BB0_21;
$L__BB0_20:
	cvta.global.u64 	%rd26, %rd5;
	{ // callseq 11, 0
	.param .b64 param0;
	st.param.b64 	[param0], %rd26;
	.param .b64 param1;
	st.param.b64 	[param1], 0;
	.param .b32 retval0;
	call.uni (retval0), 
	vprintf, 
	(
	param0, 
	param1
	);
	ld.param.b32 	%r45, [retval0];
	} // callseq 11
$L__BB0_21:
	ld.shared.u32 	%r47, [%r6+8];
	setp.eq.s32 	%p10, %r47, 0;
	@%p10 bra 	$L__BB0_23;
	cvta.global.u64 	%rd28, %rd31;
	{ // callseq 12, 0
	.param .b64 param0;
	st.param.b64 	[param0], %rd28;
	.param .b64 param1;
	st.param.b64 	[param1], 0;
	.param .b32 retval0;
	call.uni (retval0), 
	vprintf, 
	(
	param0, 
	param1
	);
	ld.param.b32 	%r48, [retval0];
	} // callseq 12
	bra.uni 	$L__BB0_24;
$L__BB0_23:
	cvta.global.u64 	%rd30, %rd5;
	{ // callseq 13, 0
	.param .b64 param0;
	st.param.b64 	[param0], %rd30;
	.param .b64 param1;
	st.param.b64 	[param1], 0;
	.param .b32 retval0;
	call.uni (retval0), 
	vprintf, 
	(
	param0, 
	param1
	);
	ld.param.b32 	%r50, [retval0];
	} // callseq 13
$L__BB0_24:
	ld.shared.u32 	%r52, [%r6+12];
	setp.eq.s32 	%p11, %r52, 0;
	@%p11 bra 	$L__BB0_26;
	cvta.global.u64 	%rd32, %rd31;
	{ // callseq 14, 0
	.param .b64 param0;
	st.param.b64 	[param0], %rd32;
	.param .b64 param1;
	st.param.b64 	[param1], 0;
	.param .b32 retval0;
	call.uni (retval0), 
	vprintf, 
	(
	param0, 
	param1
	);
	ld.param.b32 	%r53, [retval0];
	} // callseq 14
	bra.uni 	$L__BB0_27;
$L__BB0_26:
	cvta.global.u64 	%rd34, %rd5;
	{ // callseq 15, 0
	.param .b64 param0;
	st.param.b64 	[param0], %rd34;
	.param .b64 param1;
	st.param.b64 	[param1], 0;
	.param .b32 retval0;
	call.uni (retval0), 
	vprintf, 
	(
	param0, 
	param1
	);
	ld.param.b32 	%r55, [retval0];
	} // callseq 15
$L__BB0_27:
	add.s32 	%r62, %r62, 32;
	setp.ne.s32 	%p12, %r62, 144;
	@%p12 bra 	$L__BB0_3;
	cvta.global.u64 	%rd36, %rd35;
	{ // callseq 16, 0
	.param .b64 param0;
	st.param.b64 	[param0], %rd36;
	.param .b64 param1;
	st.param.b64 	[param1], 0;
	.param .b32 retval0;
	call.uni (retval0), 
	vprintf, 
	(
	param0, 
	param1
	);
	ld.param.b32 	%r57, [retval0];
	} // callseq 16
	st.local.v2.u32 	[%rd1], {%r61, %r4};
	cvta.global.u64 	%rd38, %rd37;
	{ // callseq 17, 0
	.param .b64 param0;
	st.param.b64 	[param0], %rd38;
	.param .b64 param1;
	st.param.b64 	[param1], %rd2;
	.param .b32 retval0;
	call.uni (retval0), 
	vprintf, 
	(
	param0, 
	param1
	);
	ld.param.b32 	%r59, [retval0];
	} // callseq 17
$L__BB0_29:
	add.s32 	%r61, %r61, 1;
	setp.ne.s32 	%p13, %r61, 33;
	@%p13 bra 	$L__BB0_1;
	ret;

}


// ===== COMPILED SASS (sm_100) =====

	.target	sm_100

	.elftype	@"ET_EXEC"


//--------------------- .note.nv.tkinfo           --------------------------
	.section	.note.nv.tkinfo,"",@"SHT_NOTE"
	.sectionflags	@"SHF_NOTE_NV_TKINFO"
	.tkinfo
        /*0018*/ 	.word	0x00000002
        /*0030*/ 	.string	""
        /*0030*/ 	.string	"ptxas"
        /*0030*/ 	.string	"Cuda compilation tools, release 13.0, V13.0.88"
        /*0030*/ 	.string	"Build cuda_13.0.r13.0/compiler.36424714_0"
        /*0030*/ 	.string	"-arch sm_100 -m 64 "



//--------------------- .note.nv.cuinfo           --------------------------
	.section	.note.nv.cuinfo,"",@"SHT_NOTE"
	.sectionflags	@"SHF_NOTE_NV_CUINFO"
        /*0018*/ 	.short	0x0002
        /*001a*/ 	.short	0x0064
        /*001c*/ 	.short	0x0082
	.zero		2


//--------------------- .nv.info                  --------------------------
	.section	.nv.info,"",@"SHT_CUDA_INFO"
	.align	4


	//----- nvinfo : EIATTR_REGCOUNT
	.align		4
        /*0000*/ 	.byte	0x04, 0x2f
        /*0002*/ 	.short	(.L_5 - .L_4)
	.align		4
.L_4:
        /*0004*/ 	.word	index@(_Z4testv)
        /*0008*/ 	.word	0x0000001d


	//----- nvinfo : EIATTR_FRAME_SIZE
	.align		4
.L_5:
        /*000c*/ 	.byte	0x04, 0x11
        /*000e*/ 	.short	(.L_7 - .L_6)
	.align		4
.L_6:
        /*0010*/ 	.word	index@(_Z4testv)
        /*0014*/ 	.word	0x00000008


	//----- nvinfo : EIATTR_MIN_STACK_SIZE
	.align		4
.L_7:
        /*0018*/ 	.byte	0x04, 0x12
        /*001a*/ 	.short	(.L_9 - .L_8)
	.align		4
.L_8:
        /*001c*/ 	.word	index@(_Z4testv)
        /*0020*/ 	.word	0x00000008
.L_9:


//--------------------- .nv.compat                --------------------------
	.section	.nv.compat,"",@"SHT_CUDA_COMPAT_INFO"
	.align	4
        /*0000*/ 	.byte	0x02, 0x09, 0x00, 0x00, 0x02, 0x02, 0x01, 0x00, 0x02, 0x05, 0x05, 0x00, 0x03, 0x07, 0x01, 0x01
        /*0010*/ 	.byte	0x02, 0x03, 0x00, 0x00, 0x02, 0x06, 0x01, 0x00, 0x04, 0x0b, 0x08, 0x00, 0x09, 0x00, 0x00, 0x00
        /*0020*/ 	.byte	0x00, 0x00, 0x00, 0x00


//--------------------- .nv.info._Z4testv         --------------------------
	.section	.nv.info._Z4testv,"",@"SHT_CUDA_INFO"
	.sectionflags	@""
	.align	4


	//----- nvinfo : EIATTR_CUDA_API_VERSION
	.align		4
        /*0000*/ 	.byte	0x04, 0x37
        /*0002*/ 	.short	(.L_11 - .L_10)
.L_10:
        /*0004*/ 	.word	0x00000082


	//----- nvinfo : EIATTR_SPARSE_MMA_MASK
	.align		4
.L_11:
        /*0008*/ 	.byte	0x03, 0x50
        /*000a*/ 	.short	0x0000


	//----- nvinfo : EIATTR_MAXREG_COUNT
	.align		4
        /*000c*/ 	.byte	0x03, 0x1b
        /*000e*/ 	.short	0x00ff


	//----- nvinfo : EIATTR_EXTERNS
	.align		4
        /*0010*/ 	.byte	0x04, 0x0f
        /*0012*/ 	.short	(.L_13 - .L_12)


	//   ....[0]....
	.align		4
.L_12:
        /*0014*/ 	.word	index@(vprintf)


	//----- nvinfo : EIATTR_MERCURY_ISA_VERSION
	.align		4
.L_13:
        /*0018*/ 	.byte	0x03, 0x5f
        /*001a*/ 	.short	0x0101


	//----- nvinfo : EIATTR_COOP_GROUP_MASK_REGIDS
	.align		4
        /*001c*/ 	.byte	0x04, 0x29
        /*001e*/ 	.short	(.L_15 - .L_14)


	//   ....[0]....
.L_14:
        /*0020*/ 	.word	0xffffffff


	//   ....[1]....
        /*0024*/ 	.word	0x0500000f


	//----- nvinfo : EIATTR_COOP_GROUP_INSTR_OFFSETS
	.align		4
.L_15:
        /*0028*/ 	.byte	0x04, 0x28
        /*002a*/ 	.short	(.L_17 - .L_16)


	//   ....[0]....
.L_16:
        /*002c*/ 	.word	0x00000120


	//   ....[1]....
        /*0030*/ 	.word	0x00000e90


	//----- nvinfo : EIATTR_VRC_CTA_INIT_COUNT
	.align		4
.L_17:
        /*0034*/ 	.byte	0x02, 0x4a
	.zero		1
	.zero		1


	//----- nvinfo : EIATTR_SYSCALL_OFFSETS
	.align		4
        /*0038*/ 	.byte	0x04, 0x46
        /*003a*/ 	.short	(.L_19 - .L_18)


	//   ....[0]....
.L_18:
        /*003c*/ 	.word	0x00000270


	//   ....[1]....
        /*0040*/ 	.word	0x00000300


	//   ....[2]....
        /*0044*/ 	.word	0x000003d0


	//   ....[3]....
        /*0048*/ 	.word	0x00000460


	//   ....[4]....
        /*004c*/ 	.word	0x00000530


	//   ....[5]....
        /*0050*/ 	.word	0x000005c0


	//   ....[6]....
        /*0054*/ 	.word	0x00000690


	//   ....[7]....
        /*0058*/ 	.word	0x00000720


	//   ....[8]....
        /*005c*/ 	.word	0x000007f0


	//   ....[9]....
        /*0060*/ 	.word	0x00000880


	//   ....[10]....
        /*0064*/ 	.word	0x00000950


	//   ....[11]....
        /*0068*/ 	.word	0x000009e0


	//   ....[12]....
        /*006c*/ 	.word	0x00000ab0


	//   ....[13]....
        /*0070*/ 	.word	0x00000b40


	//   ....[14]....
        /*0074*/ 	.word	0x00000c10


	//   ....[15]....
        /*0078*/ 	.word	0x00000ca0


	//   ....[16]....
        /*007c*/ 	.word	0x00000d60


	//   ....[17]....
        /*0080*/ 	.word	0x00000df0


	//----- nvinfo : EIATTR_EXIT_INSTR_OFFSETS
	.align		4
.L_19:
        /*0084*/ 	.byte	0x04, 0x1c
        /*0086*/ 	.short	(.L_21 - .L_20)


	//   ....[0]....
.L_20:
        /*0088*/ 	.word	0x00000e40


	//----- nvinfo : EIATTR_CRS_STACK_SIZE
	.align		4
.L_21:
        /*008c*/ 	.byte	0x04, 0x1e
        /*008e*/ 	.short	(.L_23 - .L_22)
.L_22:
        /*0090*/ 	.word	0x00000000


	//----- nvinfo : EIATTR_SW_WAR
	.align		4
.L_23:
        /*0094*/ 	.byte	0x04, 0x36
        /*0096*/ 	.short	(.L_25 - .L_24)
.L_24:
        /*0098*/ 	.word	0x00000008
.L_25:


//--------------------- .nv.callgraph             --------------------------
	.section	.nv.callgraph,"",@"SHT_CUDA_CALLGRAPH"
	.align	4
	.sectionentsize	8
	.align		4
        /*0000*/ 	.word	0x00000000
	.align		4
        /*0004*/ 	.word	0xffffffff
	.align		4
        /*0008*/ 	.word	index@(_Z4testv)
	.align		4
        /*000c*/ 	.word	index@(vprintf)
	.align		4
        /*0010*/ 	.word	0x00000000
	.align		4
        /*0014*/ 	.word	0xfffffffe
	.align		4
        /*0018*/ 	.word	0x00000000
	.align		4
        /*001c*/ 	.word	0xfffffffd
	.align		4
        /*0020*/ 	.word	0x00000000
	.align		4
        /*0024*/ 	.word	0xfffffffc


//--------------------- .nv.constant4             --------------------------
	.section	.nv.constant4,"a",@progbits
	.align	8
	.align		8
.nv.constant4:
        /*0000*/ 	.dword	vprintf
	.align		8
        /*0008*/ 	.dword	$str
	.align		8
        /*0010*/ 	.dword	$str$1
	.align		8
        /*0018*/ 	.dword	$str$2
	.align		8
        /*0020*/ 	.dword	$str$3


//--------------------- .text._Z4testv            --------------------------
	.section	.text._Z4testv,"ax",@progbits
	.align	128
        .global         _Z4testv
        .type           _Z4testv,@function
        .size           _Z4testv,(.L_x_43 - _Z4testv)
        .other          _Z4testv,@"STO_CUDA_ENTRY STV_DEFAULT"
_Z4testv:
.text._Z4testv:
[----:B------:R-:W0:Y:S01]  /*0000*/  LDC R1, c[0x0][0x37c] ;  /* 0x0000df00ff017b82 */ /* 0x000e220000000800 */
[----:B------:R-:W1:Y:S07]  /*0010*/  S2R R25, SR_TID.X ;  /* 0x0000000000197919 */ /* 0x000e6e0000002100 */
[----:B------:R-:W2:Y:S01]  /*0020*/  S2UR UR4, SR_CgaCtaId ;  /* 0x00000000000479c3 */ /* 0x000ea20000008800 */
[----:B------:R-:W3:Y:S01]  /*0030*/  LDCU UR5, c[0x0][0x2f8] ;  /* 0x00005f00ff0577ac */ /* 0x000ee20008000800 */
[----:B0-----:R-:W-:-:S02]  /*0040*/  VIADD R1, R1, 0xfffffff8 ;  /* 0xfffffff801017836 */ /* 0x001fc40000000000 */
[----:B------:R-:W-:Y:S01]  /*0050*/  IMAD.MOV.U32 R16, RZ, RZ, RZ ;  /* 0x000000ffff107224 */ /* 0x000fe200078e00ff */
[----:B------:R-:W0:Y:S01]  /*0060*/  LDCU UR6, c[0x0][0x2fc] ;  /* 0x00005f80ff0677ac */ /* 0x000e220008000800 */
[----:B------:R-:W-:Y:S01]  /*0070*/  UMOV UR36, 0x400 ;  /* 0x0000040000247882 */ /* 0x000fe20000000000 */
[----:B---3--:R-:W-:Y:S01]  /*0080*/  IADD3 R19, P0, PT, R1, UR5, RZ ;  /* 0x0000000501137c10 */ /* 0x008fe2000ff1e0ff */
[----:B--2---:R-:W-:-:S04]  /*0090*/  ULEA UR36, UR4, UR36, 0x18 ;  /* 0x0000002404247291 */ /* 0x004fc8000f8ec0ff */
[----:B0-----:R-:W-:Y:S02]  /*00a0*/  IMAD.X R18, RZ, RZ, UR6, P0 ;  /* 0x00000006ff127e24 */ /* 0x001fe400080e06ff */
[----:B-1----:R-:W-:-:S07]  /*00b0*/  LEA R24, R25, UR36, 0x2 ;  /* 0x0000002419187c11 */ /* 0x002fce000f8e10ff */
.L_x_38:
[----:B------:R-:W-:Y:S01]  /*00c0*/  ISETP.GT.U32.AND P1, PT, R16, R25, PT ;  /* 0x000000191000720c */ /* 0x000fe20003f24070 */
[----:B------:R-:W-:Y:S01]  /*00d0*/  UMOV UR4, 0xffffffff ;  /* 0xffffffff00047882 */ /* 0x000fe20000000000 */
[----:B------:R-:W-:Y:S02]  /*00e0*/  ISETP.NE.AND P0, PT, R25, RZ, PT ;  /* 0x000000ff1900720c */ /* 0x000fe40003f05270 */
[----:B0-----:R-:W-:-:S05]  /*00f0*/  SEL R3, RZ, 0x1, P1 ;  /* 0x00000001ff037807 */ /* 0x001fca0000800000 */
[----:B------:R0:W-:Y:S01]  /*0100*/  STS [R24], R3 ;  /* 0x0000000318007388 */ /* 0x0001e20000000800 */
[----:B------:R-:W-:Y:S05]  /*0110*/  BRA.DIV UR4, `(.L_x_0) ;  /* 0x0000000e044c7947 */ /* 0x000fea000b800000 */
[----:B------:R-:W-:-:S13]  /*0120*/  VOTE.ANY P1, !P1 ;  /* 0x0000000000ff7806 */ /* 0x000fda0004820100 */
.L_x_41:
[----:B------:R-:W-:Y:S01]  /*0130*/  BSSY.RECONVERGENT B8, `(.L_x_1) ;  /* 0x00000cd000087945 */ /* 0x000fe20003800200 */
[----:B------:R-:W-:-:S03]  /*0140*/  SEL R17, RZ, 0x1, !P1 ;  /* 0x00000001ff117807 */ /* 0x000fc60004800000 */
[----:B------:R-:W-:Y:S05]  /*0150*/  @P0 BRA `(.L_x_2) ;  /* 0x0000000c00280947 */ /* 0x000fea0003800000 */
[----:B------:R-:W-:Y:S01]  /*0160*/  BSSY.RECONVERGENT B7, `(.L_x_3) ;  /* 0x00000b8000077945 */ /* 0x000fe20003800200 */
[----:B------:R-:W-:-:S07]  /*0170*/  IMAD.MOV.U32 R23, RZ, RZ, 0x10 ;  /* 0x00000010ff177424 */ /* 0x000fce00078e00ff */
.L_x_36:
[----:B------:R1:W2:Y:S01]  /*0180*/  LDS R0, [R23+UR36+-0x10] ;  /* 0xfffff02417007984 */ /* 0x0002a20008000800 */
[C---:B------:R-:W-:Y:S01]  /*0190*/  VIADD R22, R23.reuse, UR36 ;  /* 0x0000002417167c36 */ /* 0x040fe20008000000 */
[----:B------:R-:W-:Y:S01]  /*01a0*/  BSSY.RECONVERGENT B6, `(.L_x_4) ;  /* 0x0000017000067945 */ /* 0x000fe20003800200 */
[----:B-1----:R-:W-:-:S05]  /*01b0*/  VIADD R23, R23, 0x20 ;  /* 0x0000002017177836 */ /* 0x002fca0000000000 */
[----:B------:R-:W-:-:S04]  /*01c0*/  ISETP.NE.AND P1, PT, R23, 0x90, PT ;  /* 0x000000901700780c */ /* 0x000fc80003f25270 */
[----:B------:R-:W-:Y:S02]  /*01d0*/  P2R R26, PR, RZ, 0x2 ;  /* 0x00000002ff1a7803 */ /* 0x000fe40000000000 */
[----:B--2---:R-:W-:-:S13]  /*01e0*/  ISETP.NE.AND P0, PT, R0, RZ, PT ;  /* 0x000000ff0000720c */ /* 0x004fda0003f05270 */
[----:B------:R-:W-:Y:S05]  /*01f0*/  @!P0 BRA `(.L_x_5) ;  /* 0x0000000000248947 */ /* 0x000fea0003800000 */
[----:B------:R-:W-:Y:S01]  /*0200*/  MOV R2, 0x0 ;  /* 0x0000000000027802 */ /* 0x000fe20000000f00 */
[----:B------:R-:W1:Y:S01]  /*0210*/  LDCU.64 UR4, c[0x4][0x8] ;  /* 0x01000100ff0477ac */ /* 0x000e620008000a00 */
[----:B------:R-:W-:-:S04]  /*0220*/  CS2R R6, SRZ ;  /* 0x0000000000067805 */ /* 0x000fc8000001ff00 */
[----:B0-----:R-:W0:Y:S01]  /*0230*/  LDC.64 R2, c[0x4][R2] ;  /* 0x0100000002027b82 */ /* 0x001e220000000a00 */
[----:B-1----:R-:W-:Y:S02]  /*0240*/  IMAD.U32 R4, RZ, RZ, UR4 ;  /* 0x00000004ff047e24 */ /* 0x002fe4000f8e00ff */
[----:B------:R-:W-:-:S07]  /*0250*/  IMAD.U32 R5, RZ, RZ, UR5 ;  /* 0x00000005ff057e24 */ /* 0x000fce000f8e00ff */
[----:B------:R-:W-:-:S07]  /*0260*/  LEPC R20, `(.L_x_6) ;  /* 0x000000001014794e */ /* 0x000fce0000000000 */
[----:B0-----:R-:W-:Y:S05]  /*0270*/  CALL.ABS.NOINC R2 ;  /* 0x0000000002007343 */ /* 0x001fea0003c00000 */
.L_x_6:
[----:B------:R-:W-:Y:S05]  /*0280*/  BRA `(.L_x_7) ;  /* 0x0000000000207947 */ /* 0x000fea0003800000 */
.L_x_5:
        /* <DEDUP_REMOVED lines=8> */
.L_x_7:
[----:B------:R-:W-:Y:S05]  /*0310*/  BSYNC.RECONVERGENT B6 ;  /* 0x0000000000067941 */ /* 0x000fea0003800200 */
.L_x_4:
[----:B------:R-:W0:Y:S01]  /*0320*/  LDS R0, [R22+-0xc] ;  /* 0xfffff40016007984 */ /* 0x000e220000000800 */
[----:B------:R-:W-:Y:S01]  /*0330*/  BSSY.RECONVERGENT B6, `(.L_x_8) ;  /* 0x0000014000067945 */ /* 0x000fe20003800200 */
[----:B0-----:R-:W-:-:S13]  /*0340*/  ISETP.NE.AND P0, PT, R0, RZ, PT ;  /* 0x000000ff0000720c */ /* 0x001fda0003f05270 */
[----:B------:R-:W-:Y:S05]  /*0350*/  @!P0 BRA `(.L_x_9) ;  /* 0x0000000000248947 */ /* 0x000fea0003800000 */
[----:B------:R-:W-:Y:S01]  /*0360*/  MOV R2, 0x0 ;  /* 0x0000000000027802 */ /* 0x000fe20000000f00 */
[----:B------:R-:W0:Y:S01]  /*0370*/  LDCU.64 UR4, c[0x4][0x8] ;  /* 0x01000100ff0477ac */ /* 0x000e220008000a00 */
[----:B------:R-:W-:-:S04]  /*0380*/  CS2R R6, SRZ ;  /* 0x0000000000067805 */ /* 0x000fc8000001ff00 */
[----:B------:R-:W1:Y:S01]  /*0390*/  LDC.64 R2, c[0x4][R2] ;  /* 0x0100000002027b82 */ /* 0x000e620000000a00 */
[----:B0-----:R-:W-:Y:S02]  /*03a0*/  IMAD.U32 R4, RZ, RZ, UR4 ;  /* 0x00000004ff047e24 */ /* 0x001fe4000f8e00ff */
[----:B------:R-:W-:-:S07]  /*03b0*/  IMAD.U32 R5, RZ, RZ, UR5 ;  /* 0x00000005ff057e24 */ /* 0x000fce000f8e00ff */
[----:B------:R-:W-:-:S07]  /*03c0*/  LEPC R20, `(.L_x_10) ;  /* 0x000000001014794e */ /* 0x000fce0000000000 */
[----:B-1----:R-:W-:Y:S05]  /*03d0*/  CALL.ABS.NOINC R2 ;  /* 0x0000000002007343 */ /* 0x002fea0003c00000 */
.L_x_10:
[----:B------:R-:W-:Y:S05]  /*03e0*/  BRA `(.L_x_11) ;  /* 0x0000000000207947 */ /* 0x000fea0003800000 */
.L_x_9:
        /* <DEDUP_REMOVED lines=8> */
.L_x_11:
[----:B------:R-:W-:Y:S05]  /*0470*/  BSYNC.RECONVERGENT B6 ;  /* 0x0000000000067941 */ /* 0x000fea0003800200 */
.L_x_8:
        /* <DEDUP_REMOVED lines=12> */
.L_x_14:
[----:B------:R-:W-:Y:S05]  /*0540*/  BRA `(.L_x_15) ;  /* 0x0000000000207947 */ /* 0x000fea0003800000 */
.L_x_13:
        /* <DEDUP_REMOVED lines=8> */
.L_x_15:
[----:B------:R-:W-:Y:S05]  /*05d0*/  BSYNC.RECONVERGENT B6 ;  /* 0x0000000000067941 */ /* 0x000fea0003800200 */
.L_x_12:
        /* <DEDUP_REMOVED lines=12> */
.L_x_18:
[----:B------:R-:W-:Y:S05]  /*06a0*/  BRA `(.L_x_19) ;  /* 0x0000000000207947 */ /* 0x000fea0003800000 */
.L_x_17:
        /* <DEDUP_REMOVED lines=8> */
.L_x_19:
[----:B------:R-:W-:Y:S05]  /*0730*/  BSYNC.RECONVERGENT B6 ;  /* 0x0000000000067941 */ /* 0x000fea0003800200 */
.L_x_16:
[----:B------:R-:W0:Y:S01]  /*0740*/  LDS R0, [R22] ;  /* 0x0000000016007984 */ /* 0x000e220000000800 */
        /* <DEDUP_REMOVED lines=11> */
.L_x_22:
[----:B------:R-:W-:Y:S05]  /*0800*/  BRA `(.L_x_23) ;  /* 0x0000000000207947 */ /* 0x000fea0003800000 */
.L_x_21:
        /* <DEDUP_REMOVED lines=8> */
.L_x_23:
[----:B------:R-:W-:Y:S05]  /*0890*/  BSYNC.RECONVERGENT B6 ;  /* 0x0000000000067941 */ /* 0x000fea0003800200 */
.L_x_20:
[----:B------:R-:W0:Y:S01]  /*08a0*/  LDS R0, [R22+0x4] ;  /* 0x0000040016007984 */ /* 0x000e220000000800 */
        /* <DEDUP_REMOVED lines=11> */
.L_x_26:
[----:B------:R-:W-:Y:S05]  /*0960*/  BRA `(.L_x_27) ;  /* 0x0000000000207947 */ /* 0x000fea0003800000 */
.L_x_25:
        /* <DEDUP_REMOVED lines=8> */
.L_x_27:
[----:B------:R-:W-:Y:S05]  /*09f0*/  BSYNC.RECONVERGENT B6 ;  /* 0x0000000000067941 */ /* 0x000fea0003800200 */
.L_x_24:
        /* <DEDUP_REMOVED lines=12> */
.L_x_30:
[----:B------:R-:W-:Y:S05]  /*0ac0*/  BRA `(.L_x_31) ;  /* 0x0000000000207947 */ /* 0x000fea0003800000 */
.L_x_29:
        /* <DEDUP_REMOVED lines=8> */
.L_x_31:
[----:B------:R-:W-:Y:S05]  /*0b50*/  BSYNC.RECONVERGENT B6 ;  /* 0x0000000000067941 */ /* 0x000fea0003800200 */
.L_x_28:
        /* <DEDUP_REMOVED lines=12> */
.L_x_34:
[----:B------:R-:W-:Y:S05]  /*0c20*/  BRA `(.L_x_35) ;  /* 0x0000000000207947 */ /* 0x000fea0003800000 */
.L_x_33:
        /* <DEDUP_REMOVED lines=8> */
.L_x_35:
[----:B------:R-:W-:Y:S05]  /*0cb0*/  BSYNC.RECONVERGENT B6 ;  /* 0x0000000000067941 */ /* 0x000fea0003800200 */
.L_x_32:
[----:B------:R-:W-:-:S13]  /*0cc0*/  ISETP.NE.AND P6, PT, R26, RZ, PT ;  /* 0x000000ff1a00720c */ /* 0x000fda0003fc5270 */
[----:B------:R-:W-:Y:S05]  /*0cd0*/  @P6 BRA `(.L_x_36) ;  /* 0xfffffff400286947 */ /* 0x000fea000383ffff */
[----:B------:R-:W-:Y:S05]  /*0ce0*/  BSYNC.RECONVERGENT B7 ;  /* 0x0000000000077941 */ /* 0x000fea0003800200 */
.L_x_3:
[----:B------:R-:W-:Y:S01]  /*0cf0*/  MOV R2, 0x0 ;  /* 0x0000000000027802 */ /* 0x000fe20000000f00 */
[----:B------:R-:W0:Y:S01]  /*0d00*/  LDCU.64 UR4, c[0x4][0x18] ;  /* 0x01000300ff0477ac */ /* 0x000e220008000a00 */
[----:B------:R-:W-:Y:S02]  /*0d10*/  CS2R R6, SRZ ;  /* 0x0000000000067805 */ /* 0x000fe4000001ff00 */
[----:B------:R1:W2:Y:S01]  /*0d20*/  LDC.64 R8, c[0x4][R2] ;  /* 0x0100000002087b82 */ /* 0x0002a20000000a00 */
[----:B0-----:R-:W-:Y:S02]  /*0d30*/  IMAD.U32 R4, RZ, RZ, UR4 ;  /* 0x00000004ff047e24 */ /* 0x001fe4000f8e00ff */
[----:B-1----:R-:W-:-:S07]  /*0d40*/  IMAD.U32 R5, RZ, RZ, UR5 ;  /* 0x00000005ff057e24 */ /* 0x002fce000f8e00ff */
[----:B------:R-:W-:-:S07]  /*0d50*/  LEPC R20, `(.L_x_37) ;  /* 0x000000001014794e */ /* 0x000fce0000000000 */
[----:B--2---:R-:W-:Y:S05]  /*0d60*/  CALL.ABS.NOINC R8 ;  /* 0x0000000008007343 */ /* 0x004fea0003c00000 */
.L_x_37:
[----:B------:R0:W-:Y:S01]  /*0d70*/  STL.64 [R1], R16 ;  /* 0x0000001001007387 */ /* 0x0001e20000100a00 */
[----:B------:R-:W1:Y:S01]  /*0d80*/  LDC.64 R2, c[0x4][R2] ;  /* 0x0100000002027b82 */ /* 0x000e620000000a00 */
[----:B------:R-:W2:Y:S01]  /*0d90*/  LDCU.64 UR4, c[0x4][0x20] ;  /* 0x01000400ff0477ac */ /* 0x000ea20008000a00 */
[----:B------:R-:W-:Y:S02]  /*0da0*/  IMAD.MOV.U32 R6, RZ, RZ, R19 ;  /* 0x000000ffff067224 */ /* 0x000fe400078e0013 */
[----:B------:R-:W-:Y:S02]  /*0db0*/  IMAD.MOV.U32 R7, RZ, RZ, R18 ;  /* 0x000000ffff077224 */ /* 0x000fe400078e0012 */
[----:B--2---:R-:W-:Y:S02]  /*0dc0*/  IMAD.U32 R4, RZ, RZ, UR4 ;  /* 0x00000004ff047e24 */ /* 0x004fe4000f8e00ff */
[----:B0-----:R-:W-:-:S07]  /*0dd0*/  IMAD.U32 R5, RZ, RZ, UR5 ;  /* 0x00000005ff057e24 */ /* 0x001fce000f8e00ff */
[----:B------:R-:W-:-:S07]  /*0de0*/  LEPC R20, `(.L_x_2) ;  /* 0x000000001014794e */ /* 0x000fce0000000000 */
[----:B-1----:R-:W-:Y:S05]  /*0df0*/  CALL.ABS.NOINC R2 ;  /* 0x0000000002007343 */ /* 0x002fea0003c00000 */
.L_x_2:
[----:B------:R-:W-:Y:S05]  /*0e00*/  BSYNC.RECONVERGENT B8 ;  /* 0x0000000000087941 */ /* 0x000fea0003800200 */
.L_x_1:
[----:B------:R-:W-:-:S05]  /*0e10*/  VIADD R16, R16, 0x1 ;  /* 0x0000000110107836 */ /* 0x000fca0000000000 */
[----:B------:R-:W-:-:S13]  /*0e20*/  ISETP.NE.AND P0, PT, R16, 0x21, PT ;  /* 0x000000211000780c */ /* 0x000fda0003f05270 */
[----:B------:R-:W-:Y:S05]  /*0e30*/  @P0 BRA `(.L_x_38) ;  /* 0xfffffff000a00947 */ /* 0x000fea000383ffff */
[----:B------:R-:W-:Y:S05]  /*0e40*/  EXIT ;  /* 0x000000000000794d */ /* 0x000fea0003800000 */
.L_x_0:
[----:B------:R-:W-:Y:S01]  /*0e50*/  BSSY B0, `(.L_x_39) ;  /* 0x0000006000007945 */ /* 0x000fe20003800000 */
[----:B------:R-:W-:Y:S01]  /*0e60*/  PLOP3.LUT P5, PT, P1, PT, PT, 0x8, 0x80 ;  /* 0x000000000080781c */ /* 0x000fe20000fae170 */
[----:B------:R-:W-:-:S12]  /*0e70*/  IMAD.MOV.U32 R15, RZ, RZ, -0x1 ;  /* 0xffffffffff0f7424 */ /* 0x000fd800078e00ff */
[----:B0-----:R-:W-:Y:S05]  /*0e80*/  WARPSYNC.COLLECTIVE R15, `(.L_x_40) ;  /* 0x000000000f087348 */ /* 0x001fea0003c00000 */
[----:B------:R-:W-:Y:S01]  /*0e90*/  VOTE.ANY P6, P5 ;  /* 0x0000000000ff7806 */ /* 0x000fe200028c0100 */
[----:B0-----:R-:W-:-:S12]  /*0ea0*/  ENDCOLLECTIVE ;  /* 0x000000000000791b */ /* 0x001fd80003800000 */
.L_x_40:
[----:B------:R-:W-:Y:S05]  /*0eb0*/  BSYNC B0 ;  /* 0x0000000000007941 */ /* 0x000fea0003800000 */
.L_x_39:
[----:B------:R-:W-:Y:S01]  /*0ec0*/  PLOP3.LUT P1, PT, P6, PT, PT, 0x80, 0x8 ;  /* 0x000000000008781c */ /* 0x000fe2000372f070 */
[----:B------:R-:W-:-:S12]  /*0ed0*/  BRA `(.L_x_41) ;  /* 0xfffffff000947947 */ /* 0x000fd8000383ffff */
.L_x_42:
[----:B------:R-:W-:-:S00]  /*0ee0*/  BRA `(.L_x_42) ;  /* 0xfffffffc00fc7947 */ /* 0x000fc0000383ffff */
[----:B------:R-:W-:-:S00]  /*0ef0*/  NOP ;  /* 0x0000000000007918 */ /* 0x000fc00000000000 */
        /* <DEDUP_REMOVED lines=8> */
.L_x_43:


//--------------------- .nv.global.init           --------------------------
	.section	.nv.global.init,"aw",@progbits
.nv.global.init:
	.type		$str$2,@object
	.size		$str$2,($str - $str$2)
$str$2:
        /*0000*/ 	.byte	0x0a, 0x00
	.type		$str,@object
	.size		$str,($str$1 - $str)
$str:
        /*0002*/ 	.byte	0x31, 0x00
	.type		$str$1,@object
	.size		$str$1,($str$3 - $str$1)
$str$1:
        /*0004*/ 	.byte	0x30, 0x00
	.type		$str$3,@object
	.size		$str$3,(.L_3 - $str$3)
$str$3:
        /*0006*/ 	.byte	0x75, 0x70, 0x64, 0x61, 0x74, 0x65, 0x5f, 0x6c, 0x6f, 0x77, 0x3a, 0x20, 0x25, 0x64, 0x2c, 0x20
        /*0016*/ 	.byte	0x25, 0x64, 0x0a, 0x00
.L_3:


//--------------------- .nv.shared._Z4testv       --------------------------
	.section	.nv.shared._Z4testv,"aw",@nobits
	.sectionflags	@""
	.align	4
.nv.shared._Z4testv:
	.zero		1152


//--------------------- .nv.shared.reserved.0     --------------------------
	.section	.nv.shared.reserved.0,"aw",@nobits
	.weak		__nv_reservedSMEM_offset_0_alias
	.size		__nv_reservedSMEM_offset_0_alias, 0, 64
	.other		__nv_reservedSMEM_offset_0_alias,@"STO_CUDA_RESERVED_SHARED STV_DEFAULT"
__nv_reservedSMEM_offset_0_alias:
	.zero		0
	.zero		64


//--------------------- .nv.constant0._Z4testv    --------------------------
	.section	.nv.constant0._Z4testv,"a",@progbits
	.sectionflags	@""
	.align	4
.nv.constant0._Z4testv:
	.zero		896


//--------------------- SYMBOLS --------------------------

	.type		.nv.reservedSmem.offset0,@object
	.size		.nv.reservedSmem.offset0,0x4
	.type		.nv.reservedSmem.cap,@object
	.size		.nv.reservedSmem.cap,0x4
	.type		vprintf,@function
